	.headerflags	@"EF_CUDA_TEXMODE_UNIFIED EF_CUDA_64BIT_ADDRESS EF_CUDA_SM86 EF_CUDA_VIRTUAL_SM(EF_CUDA_SM86)"
	.elftype	@"ET_EXEC"


//--------------------- .nv.info                  --------------------------
	.section	.nv.info,"",@"SHT_CUDA_INFO"
	.align	4


	//----- nvinfo : EIATTR_REGCOUNT
	.align		4
        /*0000*/ 	.byte	0x04, 0x2f
        /*0002*/ 	.short	(.L_1 - .L_0)
	.align		4
.L_0:
        /*0004*/ 	.word	index@(triton_per_fused__to_copy_mean_pow_11)
        /*0008*/ 	.word	0x0000000f


	//----- nvinfo : EIATTR_MIN_STACK_SIZE
	.align		4
.L_1:
        /*000c*/ 	.byte	0x04, 0x12
        /*000e*/ 	.short	(.L_3 - .L_2)
	.align		4
.L_2:
        /*0010*/ 	.word	index@(triton_per_fused__to_copy_mean_pow_11)
        /*0014*/ 	.word	0x00000000


	//----- nvinfo : EIATTR_FRAME_SIZE
	.align		4
.L_3:
        /*0018*/ 	.byte	0x04, 0x11
        /*001a*/ 	.short	(.L_5 - .L_4)
	.align		4
.L_4:
        /*001c*/ 	.word	index@(triton_per_fused__to_copy_mean_pow_11)
        /*0020*/ 	.word	0x00000000


	//----- nvinfo : EIATTR_MIN_STACK_SIZE
	.align		4
.L_5:
        /*0024*/ 	.byte	0x04, 0x12
        /*0026*/ 	.short	(.L_7 - .L_6)
	.align		4
.L_6:
        /*0028*/ 	.word	index@(triton_per_fused__to_copy_mean_pow_11)
        /*002c*/ 	.word	0x00000000
.L_7:


//--------------------- .nv.info.triton_per_fused__to_copy_mean_pow_11 --------------------------
	.section	.nv.info.triton_per_fused__to_copy_mean_pow_11,"",@"SHT_CUDA_INFO"
	.sectionflags	@""
	.align	4


	//----- nvinfo : EIATTR_CUDA_API_VERSION
	.align		4
        /*0000*/ 	.byte	0x04, 0x37
        /*0002*/ 	.short	(.L_9 - .L_8)
.L_8:
        /*0004*/ 	.word	0x0000007c


	//----- nvinfo : EIATTR_SW2861232_WAR
	.align		4
.L_9:
        /*0008*/ 	.byte	0x01, 0x35
	.zero		2


	//----- nvinfo : EIATTR_PARAM_CBANK
	.align		4
        /*000c*/ 	.byte	0x04, 0x0a
        /*000e*/ 	.short	(.L_11 - .L_10)
	.align		4
.L_10:
        /*0010*/ 	.word	index@(.nv.constant0.triton_per_fused__to_copy_mean_pow_11)
        /*0014*/ 	.short	0x0160
        /*0016*/ 	.short	0x0020


	//----- nvinfo : EIATTR_CBANK_PARAM_SIZE
	.align		4
.L_11:
        /*0018*/ 	.byte	0x03, 0x19
        /*001a*/ 	.short	0x0020


	//----- nvinfo : EIATTR_KPARAM_INFO
	.align		4
        /*001c*/ 	.byte	0x04, 0x17
        /*001e*/ 	.short	(.L_13 - .L_12)
.L_12:
        /*0020*/ 	.word	0x00000000
        /*0024*/ 	.short	0x0004
        /*0026*/ 	.short	0x0018
        /*0028*/ 	.byte	0x00, 0xf4, 0x21, 0x00


	//----- nvinfo : EIATTR_KPARAM_INFO
	.align		4
.L_13:
        /*002c*/ 	.byte	0x04, 0x17
        /*002e*/ 	.short	(.L_15 - .L_14)
.L_14:
        /*0030*/ 	.word	0x00000000
        /*0034*/ 	.short	0x0003
        /*0036*/ 	.short	0x0014
        /*0038*/ 	.byte	0x00, 0xf0, 0x11, 0x00


	//----- nvinfo : EIATTR_KPARAM_INFO
	.align		4
.L_15:
        /*003c*/ 	.byte	0x04, 0x17
        /*003e*/ 	.short	(.L_17 - .L_16)
.L_16:
        /*0040*/ 	.word	0x00000000
        /*0044*/ 	.short	0x0002
        /*0046*/ 	.short	0x0010
        /*0048*/ 	.byte	0x00, 0xf0, 0x11, 0x00


	//----- nvinfo : EIATTR_KPARAM_INFO
	.align		4
.L_17:
        /*004c*/ 	.byte	0x04, 0x17
        /*004e*/ 	.short	(.L_19 - .L_18)
.L_18:
        /*0050*/ 	.word	0x00000000
        /*0054*/ 	.short	0x0001
        /*0056*/ 	.short	0x0008
        /*0058*/ 	.byte	0x00, 0xf4, 0x21, 0x00


	//----- nvinfo : EIATTR_KPARAM_INFO
	.align		4
.L_19:
        /*005c*/ 	.byte	0x04, 0x17
        /*005e*/ 	.short	(.L_21 - .L_20)
.L_20:
        /*0060*/ 	.word	0x00000000
        /*0064*/ 	.short	0x0000
        /*0066*/ 	.short	0x0000
        /*0068*/ 	.byte	0x00, 0xf4, 0x21, 0x00


	//----- nvinfo : EIATTR_MAXREG_COUNT
	.align		4
.L_21:
        /*006c*/ 	.byte	0x03, 0x1b
        /*006e*/ 	.short	0x00ff


	//----- nvinfo : EIATTR_COOP_GROUP_MASK_REGIDS
	.align		4
        /*0070*/ 	.byte	0x04, 0x29
        /*0072*/ 	.short	(.L_23 - .L_22)


	//   ....[0]....
.L_22:
        /*0074*/ 	.word	0xffffffff


	//   ....[1]....
        /*0078*/ 	.word	0xffffffff


	//   ....[2]....
        /*007c*/ 	.word	0xffffffff


	//----- nvinfo : EIATTR_COOP_GROUP_INSTR_OFFSETS
	.align		4
.L_23:
        /*0080*/ 	.byte	0x04, 0x28
        /*0082*/ 	.short	(.L_25 - .L_24)


	//   ....[0]....
.L_24:
        /*0084*/ 	.word	0x000002d0


	//   ....[1]....
        /*0088*/ 	.word	0x00000300


	//   ....[2]....
        /*008c*/ 	.word	0x00000320


	//----- nvinfo : EIATTR_EXIT_INSTR_OFFSETS
	.align		4
.L_25:
        /*0090*/ 	.byte	0x04, 0x1c
        /*0092*/ 	.short	(.L_27 - .L_26)


	//   ....[0]....
.L_26:
        /*0094*/ 	.word	0x00000360


	//   ....[1]....
        /*0098*/ 	.word	0x000003c0


	//----- nvinfo : EIATTR_REQNTID
	.align		4
.L_27:
        /*009c*/ 	.byte	0x04, 0x10
        /*009e*/ 	.short	(.L_29 - .L_28)
.L_28:
        /*00a0*/ 	.word	0x00000100
        /*00a4*/ 	.word	0x00000001
        /*00a8*/ 	.word	0x00000001
.L_29:


//--------------------- .nv.callgraph             --------------------------
	.section	.nv.callgraph,"",@"SHT_CUDA_CALLGRAPH"
	.align	4
	.sectionentsize	8
	.align		4
        /*0000*/ 	.word	0x00000000
	.align		4
        /*0004*/ 	.word	0xffffffff
	.align		4
        /*0008*/ 	.word	0x00000000
	.align		4
        /*000c*/ 	.word	0xfffffffe
	.align		4
        /*0010*/ 	.word	0x00000000
	.align		4
        /*0014*/ 	.word	0xfffffffd
	.align		4
        /*0018*/ 	.word	0x00000000
	.align		4
        /*001c*/ 	.word	0xfffffffc


//--------------------- .nv.rel.action            --------------------------
	.section	.nv.rel.action,"",@"SHT_CUDA_RELOCINFO"
	.align	8
	.sectionentsize	8
        /*0000*/ 	.byte	0x73, 0x00, 0x00, 0x00, 0x00, 0x00, 0x00, 0x00, 0x00, 0x00, 0x00, 0x11, 0x25, 0x00, 0x05, 0x36


//--------------------- .nv.constant0.triton_per_fused__to_copy_mean_pow_11 --------------------------
	.section	.nv.constant0.triton_per_fused__to_copy_mean_pow_11,"a",@progbits
	.sectionflags	@""
	.align	4
.nv.constant0.triton_per_fused__to_copy_mean_pow_11:
	.zero		384


//--------------------- .text.triton_per_fused__to_copy_mean_pow_11 --------------------------
	.section	.text.triton_per_fused__to_copy_mean_pow_11,"ax",@progbits
	.sectionflags	@"SHF_BARRIERS=1"
	.sectioninfo	@"SHI_REGISTERS=15"
	.align	128
        .global         triton_per_fused__to_copy_mean_pow_11
        .type           triton_per_fused__to_copy_mean_pow_11,@function
        .size           triton_per_fused__to_copy_mean_pow_11,(.L_x_1 - triton_per_fused__to_copy_mean_pow_11)
        .other          triton_per_fused__to_copy_mean_pow_11,@"STO_CUDA_ENTRY STV_DEFAULT"
triton_per_fused__to_copy_mean_pow_11:
.text.triton_per_fused__to_copy_mean_pow_11:
[----:B------:R-:W-:Y:S02]  /*0000*/  IMAD.MOV.U32 R1, RZ, RZ, c[0x0][0x28] ;  /* 0x00000a00ff017624 */ /* 0x000fe400078e00ff */
[----:B------:R-:W0:Y:S01]  /*0010*/  S2R R0, SR_TID.X ;  /* 0x0000000000007919 */ /* 0x000e220000002100 */
[----:B------:R-:W-:Y:S01]  /*0020*/  MOV R9, 0x2 ;  /* 0x0000000200097802 */ /* 0x000fe20000000f00 */
[----:B------:R-:W-:Y:S02]  /*0030*/  ULDC.64 UR4, c[0x0][0x118] ;  /* 0x0000460000047ab9 */ /* 0x000fe40000000a00 */
[----:B------:R-:W1:Y:S01]  /*0040*/  S2R R3, SR_CTAID.X ;  /* 0x0000000000037919 */ /* 0x000e620000002500 */
[----:B0-----:R-:W-:Y:S01]  /*0050*/  SHF.R.U32.HI R2, RZ, 0x3, R0 ;  /* 0x00000003ff027819 */ /* 0x001fe20000011600 */
[----:B-1----:R-:W-:-:S03]  /*0060*/  IMAD.SHL.U32 R3, R3, 0x20, RZ ;  /* 0x0000002003037824 */ /* 0x002fc600078e00ff */
[----:B------:R-:W-:-:S04]  /*0070*/  SGXT.U32 R2, R2, 0x5 ;  /* 0x000000050202781a */ /* 0x000fc80000000000 */
[----:B------:R-:W-:-:S04]  /*0080*/  LOP3.LUT R4, R2, R3, RZ, 0xfc, !PT ;  /* 0x0000000302047212 */ /* 0x000fc800078efcff */
[C---:B------:R-:W-:Y:S01]  /*0090*/  ISETP.GE.AND P0, PT, R4.reuse, 0x1800, PT ;  /* 0x000018000400780c */ /* 0x040fe20003f06270 */
[----:B------:R-:W-:-:S05]  /*00a0*/  IMAD.HI R5, R4, 0x2aaaaaab, RZ ;  /* 0x2aaaaaab04057827 */ /* 0x000fca00078e02ff */
[----:B------:R-:W-:-:S04]  /*00b0*/  SHF.R.S32.HI R6, RZ, 0x1, R5 ;  /* 0x00000001ff067819 */ /* 0x000fc80000011405 */
[----:B------:R-:W-:Y:S02]  /*00c0*/  LEA.HI R7, R5, R6, RZ, 0x1 ;  /* 0x0000000605077211 */ /* 0x000fe400078f08ff */
[----:B------:R-:W-:-:S03]  /*00d0*/  SHF.L.U32 R5, R0, 0x3, RZ ;  /* 0x0000000300057819 */ /* 0x000fc600000006ff */
[----:B------:R-:W-:Y:S01]  /*00e0*/  IMAD R6, R7, -0xc, R4 ;  /* 0xfffffff407067824 */ /* 0x000fe200078e0204 */
[----:B------:R-:W-:-:S05]  /*00f0*/  LOP3.LUT R5, R5, 0x38, RZ, 0xc0, !PT ;  /* 0x0000003805057812 */ /* 0x000fca00078ec0ff */
[----:B------:R-:W-:Y:S02]  /*0100*/  IMAD R6, R6, 0x40, R5 ;  /* 0x0000004006067824 */ /* 0x000fe400078e0205 */
[----:B------:R-:W-:Y:S02]  /*0110*/  CS2R R4, SRZ ;  /* 0x0000000000047805 */ /* 0x000fe4000001ff00 */
[----:B------:R-:W-:Y:S02]  /*0120*/  IMAD R8, R7, 0x900, R6 ;  /* 0x0000090007087824 */ /* 0x000fe400078e0206 */
[----:B------:R-:W-:Y:S02]  /*0130*/  CS2R R6, SRZ ;  /* 0x0000000000067805 */ /* 0x000fe4000001ff00 */
[----:B------:R-:W-:-:S05]  /*0140*/  IMAD.WIDE R8, R8, R9, c[0x0][0x160] ;  /* 0x0000580008087625 */ /* 0x000fca00078e0209 */
[----:B------:R-:W2:Y:S01]  /*0150*/  @!P0 LDG.E.128 R4, [R8.64] ;  /* 0x0000000408048981 */ /* 0x000ea2000c1e1d00 */
[----:B------:R-:W-:Y:S02]  /*0160*/  LOP3.LUT R3, R3, 0x1f, R0, 0xf8, !PT ;  /* 0x0000001f03037812 */ /* 0x000fe400078ef800 */
[----:B--2---:R-:W-:-:S05]  /*0170*/  PRMT R10, R4, 0x7632, R10 ;  /* 0x00007632040a7816 */ /* 0x004fca000000000a */
[----:B------:R-:W-:Y:S01]  /*0180*/  IMAD.U32 R11, R10, 0x10000, RZ ;  /* 0x000100000a0b7824 */ /* 0x000fe200078e00ff */
[----:B------:R-:W-:Y:S02]  /*0190*/  SHF.L.U32 R10, R4, 0x10, RZ ;  /* 0x00000010040a7819 */ /* 0x000fe400000006ff */
[----:B------:R-:W-:Y:S01]  /*01a0*/  PRMT R4, R5, 0x7632, R4 ;  /* 0x0000763205047816 */ /* 0x000fe20000000004 */
[----:B------:R-:W-:Y:S01]  /*01b0*/  FMUL R11, R11, R11 ;  /* 0x0000000b0b0b7220 */ /* 0x000fe20000400000 */
[----:B------:R-:W-:-:S03]  /*01c0*/  IMAD.U32 R5, R5, 0x10000, RZ ;  /* 0x0001000005057824 */ /* 0x000fc600078e00ff */
[----:B------:R-:W-:Y:S01]  /*01d0*/  FFMA R12, R10, R10, R11 ;  /* 0x0000000a0a0c7223 */ /* 0x000fe2000000000b */
[----:B------:R-:W-:Y:S02]  /*01e0*/  SHF.L.U32 R10, R4, 0x10, RZ ;  /* 0x00000010040a7819 */ /* 0x000fe400000006ff */
[C---:B------:R-:W-:Y:S01]  /*01f0*/  PRMT R4, R6.reuse, 0x7632, R4 ;  /* 0x0000763206047816 */ /* 0x040fe20000000004 */
[----:B------:R-:W-:Y:S01]  /*0200*/  FFMA R5, R5, R5, R12 ;  /* 0x0000000505057223 */ /* 0x000fe2000000000c */
[----:B------:R-:W-:-:S03]  /*0210*/  IMAD.U32 R6, R6, 0x10000, RZ ;  /* 0x0001000006067824 */ /* 0x000fc600078e00ff */
[----:B------:R-:W-:Y:S01]  /*0220*/  FFMA R9, R10, R10, R5 ;  /* 0x0000000a0a097223 */ /* 0x000fe20000000005 */
[----:B------:R-:W-:Y:S02]  /*0230*/  SHF.L.U32 R5, R4, 0x10, RZ ;  /* 0x0000001004057819 */ /* 0x000fe400000006ff */
[C---:B------:R-:W-:Y:S01]  /*0240*/  PRMT R4, R7.reuse, 0x7632, R4 ;  /* 0x0000763207047816 */ /* 0x040fe20000000004 */
[----:B------:R-:W-:Y:S01]  /*0250*/  FFMA R6, R6, R6, R9 ;  /* 0x0000000606067223 */ /* 0x000fe20000000009 */
[----:B------:R-:W-:Y:S02]  /*0260*/  IMAD.U32 R7, R7, 0x10000, RZ ;  /* 0x0001000007077824 */ /* 0x000fe400078e00ff */
[----:B------:R-:W-:Y:S01]  /*0270*/  SHF.L.U32 R4, R4, 0x10, RZ ;  /* 0x0000001004047819 */ /* 0x000fe200000006ff */
[----:B------:R-:W-:-:S04]  /*0280*/  FFMA R6, R5, R5, R6 ;  /* 0x0000000505067223 */ /* 0x000fc80000000006 */
[----:B------:R-:W-:-:S04]  /*0290*/  FFMA R7, R7, R7, R6 ;  /* 0x0000000707077223 */ /* 0x000fc80000000006 */
[----:B------:R-:W-:-:S05]  /*02a0*/  FFMA R7, R4, R4, R7 ;  /* 0x0000000404077223 */ /* 0x000fca0000000007 */
[----:B------:R-:W-:Y:S02]  /*02b0*/  FSEL R7, R7, RZ, !P0 ;  /* 0x000000ff07077208 */ /* 0x000fe40004000000 */
[----:B------:R-:W-:-:S03]  /*02c0*/  LOP3.LUT P0, RZ, R0, 0xe0, RZ, 0xc0, !PT ;  /* 0x000000e000ff7812 */ /* 0x000fc6000780c0ff */
[----:B------:R-:W0:Y:S01]  /*02d0*/  SHFL.BFLY PT, R4, R7, 0x4, 0x1f ;  /* 0x0c801f0007047f89 */ /* 0x000e2200000e0000 */
[----:B------:R-:W-:Y:S01]  /*02e0*/  ISETP.LT.AND P0, PT, R3, 0x1800, !P0 ;  /* 0x000018000300780c */ /* 0x000fe20004701270 */
[----:B0-----:R-:W-:-:S05]  /*02f0*/  FADD R4, R7, R4 ;  /* 0x0000000407047221 */ /* 0x001fca0000000000 */
[----:B------:R-:W0:Y:S02]  /*0300*/  SHFL.BFLY PT, R5, R4, 0x2, 0x1f ;  /* 0x0c401f0004057f89 */ /* 0x000e2400000e0000 */
[----:B0-----:R-:W-:-:S05]  /*0310*/  FADD R5, R4, R5 ;  /* 0x0000000504057221 */ /* 0x001fca0000000000 */
[----:B------:R-:W0:Y:S02]  /*0320*/  SHFL.BFLY PT, R6, R5, 0x1, 0x1f ;  /* 0x0c201f0005067f89 */ /* 0x000e2400000e0000 */
[----:B0-----:R-:W-:-:S05]  /*0330*/  FADD R9, R5, R6 ;  /* 0x0000000605097221 */ /* 0x001fca0000000000 */
[----:B------:R0:W-:Y:S04]  /*0340*/  STS [R2.X4], R9 ;  /* 0x0000000902007388 */ /* 0x0001e80000004800 */
[----:B------:R-:W-:Y:S06]  /*0350*/  BAR.SYNC.DEFER_BLOCKING 0x0 ;  /* 0x0000000000007b1d */ /* 0x000fec0000010000 */
[----:B------:R-:W-:Y:S05]  /*0360*/  @!P0 EXIT ;  /* 0x000000000000894d */ /* 0x000fea0003800000 */
[----:B0-----:R-:W-:Y:S02]  /*0370*/  LOP3.LUT R0, R0, 0x1f, RZ, 0xc0, !PT ;  /* 0x0000001f00007812 */ /* 0x001fe400078ec0ff */
[----:B------:R-:W-:-:S03]  /*0380*/  MOV R2, 0x4 ;  /* 0x0000000400027802 */ /* 0x000fc60000000f00 */
[----:B------:R-:W0:Y:S02]  /*0390*/  LDS R5, [R0.X4] ;  /* 0x0000000000057984 */ /* 0x000e240000004800 */
[----:B------:R-:W-:-:S05]  /*03a0*/  IMAD.WIDE R2, R3, R2, c[0x0][0x168] ;  /* 0x00005a0003027625 */ /* 0x000fca00078e0202 */
[----:B0-----:R-:W-:Y:S01]  /*03b0*/  STG.E [R2.64], R5 ;  /* 0x0000000502007986 */ /* 0x001fe2000c101904 */
[----:B------:R-:W-:Y:S05]  /*03c0*/  EXIT ;  /* 0x000000000000794d */ /* 0x000fea0003800000 */
.L_x_0:
[----:B------:R-:W-:-:S00]  /*03d0*/  BRA `(.L_x_0) ;  /* 0xfffffff000007947 */ /* 0x000fc0000383ffff */
[----:B------:R-:W-:-:S00]  /*03e0*/  NOP ;  /* 0x0000000000007918 */ /* 0x000fc00000000000 */
        /* <DEDUP_REMOVED lines=9> */
.L_x_1:


//--------------------- .nv.shared.triton_per_fused__to_copy_mean_pow_11 --------------------------
	.section	.nv.shared.triton_per_fused__to_copy_mean_pow_11,"aw",@nobits
	.sectionflags	@""
	.align	16
